	.headerflags	@"EF_CUDA_TEXMODE_UNIFIED EF_CUDA_64BIT_ADDRESS EF_CUDA_ACCELERATORS EF_CUDA_SM90 EF_CUDA_VIRTUAL_SM(EF_CUDA_SM90)"
	.elftype	@"ET_EXEC"


//--------------------- .nv.info                  --------------------------
	.section	.nv.info,"",@"SHT_CUDA_INFO"
	.align	4


	//----- nvinfo : EIATTR_REGCOUNT
	.align		4
        /*0000*/ 	.byte	0x04, 0x2f
        /*0002*/ 	.short	(.L_3 - .L_2)
	.align		4
.L_2:
        /*0004*/ 	.word	index@(triton_poi_fused_cat_28)
        /*0008*/ 	.word	0x00000020


	//----- nvinfo : EIATTR_MIN_STACK_SIZE
	.align		4
.L_3:
        /*000c*/ 	.byte	0x04, 0x12
        /*000e*/ 	.short	(.L_5 - .L_4)
	.align		4
.L_4:
        /*0010*/ 	.word	index@(triton_poi_fused_cat_28)
        /*0014*/ 	.word	0x00000000


	//----- nvinfo : EIATTR_FRAME_SIZE
	.align		4
.L_5:
        /*0018*/ 	.byte	0x04, 0x11
        /*001a*/ 	.short	(.L_7 - .L_6)
	.align		4
.L_6:
        /*001c*/ 	.word	index@(triton_poi_fused_cat_28)
        /*0020*/ 	.word	0x00000000


	//----- nvinfo : EIATTR_MIN_STACK_SIZE
	.align		4
.L_7:
        /*0024*/ 	.byte	0x04, 0x12
        /*0026*/ 	.short	(.L_9 - .L_8)
	.align		4
.L_8:
        /*0028*/ 	.word	index@(triton_poi_fused_cat_28)
        /*002c*/ 	.word	0x00000000
.L_9:


//--------------------- .nv.info.triton_poi_fused_cat_28 --------------------------
	.section	.nv.info.triton_poi_fused_cat_28,"",@"SHT_CUDA_INFO"
	.sectionflags	@""
	.align	4


	//----- nvinfo : EIATTR_CUDA_API_VERSION
	.align		4
        /*0000*/ 	.byte	0x04, 0x37
        /*0002*/ 	.short	(.L_11 - .L_10)
.L_10:
        /*0004*/ 	.word	0x0000007c


	//----- nvinfo : EIATTR_KPARAM_INFO
	.align		4
.L_11:
        /*0008*/ 	.byte	0x04, 0x17
        /*000a*/ 	.short	(.L_13 - .L_12)
.L_12:
        /*000c*/ 	.word	0x00000000
        /*0010*/ 	.short	0x000b
        /*0012*/ 	.short	0x0058
        /*0014*/ 	.byte	0x00, 0xf0, 0x11, 0x00


	//----- nvinfo : EIATTR_KPARAM_INFO
	.align		4
.L_13:
        /*0018*/ 	.byte	0x04, 0x17
        /*001a*/ 	.short	(.L_15 - .L_14)
.L_14:
        /*001c*/ 	.word	0x00000000
        /*0020*/ 	.short	0x000a
        /*0022*/ 	.short	0x0050
        /*0024*/ 	.byte	0x00, 0xf4, 0x21, 0x00


	//----- nvinfo : EIATTR_KPARAM_INFO
	.align		4
.L_15:
        /*0028*/ 	.byte	0x04, 0x17
        /*002a*/ 	.short	(.L_17 - .L_16)
.L_16:
        /*002c*/ 	.word	0x00000000
        /*0030*/ 	.short	0x0009
        /*0032*/ 	.short	0x0048
        /*0034*/ 	.byte	0x00, 0xf4, 0x21, 0x00


	//----- nvinfo : EIATTR_KPARAM_INFO
	.align		4
.L_17:
        /*0038*/ 	.byte	0x04, 0x17
        /*003a*/ 	.short	(.L_19 - .L_18)
.L_18:
        /*003c*/ 	.word	0x00000000
        /*0040*/ 	.short	0x0008
        /*0042*/ 	.short	0x0040
        /*0044*/ 	.byte	0x00, 0xf4, 0x21, 0x00


	//----- nvinfo : EIATTR_KPARAM_INFO
	.align		4
.L_19:
        /*0048*/ 	.byte	0x04, 0x17
        /*004a*/ 	.short	(.L_21 - .L_20)
.L_20:
        /*004c*/ 	.word	0x00000000
        /*0050*/ 	.short	0x0007
        /*0052*/ 	.short	0x0038
        /*0054*/ 	.byte	0x00, 0xf4, 0x21, 0x00


	//----- nvinfo : EIATTR_KPARAM_INFO
	.align		4
.L_21:
        /*0058*/ 	.byte	0x04, 0x17
        /*005a*/ 	.short	(.L_23 - .L_22)
.L_22:
        /*005c*/ 	.word	0x00000000
        /*0060*/ 	.short	0x0006
        /*0062*/ 	.short	0x0030
        /*0064*/ 	.byte	0x00, 0xf4, 0x21, 0x00


	//----- nvinfo : EIATTR_KPARAM_INFO
	.align		4
.L_23:
        /*0068*/ 	.byte	0x04, 0x17
        /*006a*/ 	.short	(.L_25 - .L_24)
.L_24:
        /*006c*/ 	.word	0x00000000
        /*0070*/ 	.short	0x0005
        /*0072*/ 	.short	0x0028
        /*0074*/ 	.byte	0x00, 0xf4, 0x21, 0x00


	//----- nvinfo : EIATTR_KPARAM_INFO
	.align		4
.L_25:
        /*0078*/ 	.byte	0x04, 0x17
        /*007a*/ 	.short	(.L_27 - .L_26)
.L_26:
        /*007c*/ 	.word	0x00000000
        /*0080*/ 	.short	0x0004
        /*0082*/ 	.short	0x0020
        /*0084*/ 	.byte	0x00, 0xf4, 0x21, 0x00


	//----- nvinfo : EIATTR_KPARAM_INFO
	.align		4
.L_27:
        /*0088*/ 	.byte	0x04, 0x17
        /*008a*/ 	.short	(.L_29 - .L_28)
.L_28:
        /*008c*/ 	.word	0x00000000
        /*0090*/ 	.short	0x0003
        /*0092*/ 	.short	0x0018
        /*0094*/ 	.byte	0x00, 0xf4, 0x21, 0x00


	//----- nvinfo : EIATTR_KPARAM_INFO
	.align		4
.L_29:
        /*0098*/ 	.byte	0x04, 0x17
        /*009a*/ 	.short	(.L_31 - .L_30)
.L_30:
        /*009c*/ 	.word	0x00000000
        /*00a0*/ 	.short	0x0002
        /*00a2*/ 	.short	0x0010
        /*00a4*/ 	.byte	0x00, 0xf4, 0x21, 0x00


	//----- nvinfo : EIATTR_KPARAM_INFO
	.align		4
.L_31:
        /*00a8*/ 	.byte	0x04, 0x17
        /*00aa*/ 	.short	(.L_33 - .L_32)
.L_32:
        /*00ac*/ 	.word	0x00000000
        /*00b0*/ 	.short	0x0001
        /*00b2*/ 	.short	0x0008
        /*00b4*/ 	.byte	0x00, 0xf4, 0x21, 0x00


	//----- nvinfo : EIATTR_KPARAM_INFO
	.align		4
.L_33:
        /*00b8*/ 	.byte	0x04, 0x17
        /*00ba*/ 	.short	(.L_35 - .L_34)
.L_34:
        /*00bc*/ 	.word	0x00000000
        /*00c0*/ 	.short	0x0000
        /*00c2*/ 	.short	0x0000
        /*00c4*/ 	.byte	0x00, 0xf4, 0x21, 0x00


	//----- nvinfo : EIATTR_SPARSE_MMA_MASK
	.align		4
.L_35:
        /*00c8*/ 	.byte	0x03, 0x50
        /*00ca*/ 	.short	0x0000


	//----- nvinfo : EIATTR_MAXREG_COUNT
	.align		4
        /*00cc*/ 	.byte	0x03, 0x1b
        /*00ce*/ 	.short	0x00ff


	//----- nvinfo : EIATTR_EXIT_INSTR_OFFSETS
	.align		4
        /*00d0*/ 	.byte	0x04, 0x1c
        /*00d2*/ 	.short	(.L_37 - .L_36)


	//   ....[0]....
.L_36:
        /*00d4*/ 	.word	0x00000a30


	//----- nvinfo : EIATTR_REQNTID
	.align		4
.L_37:
        /*00d8*/ 	.byte	0x04, 0x10
        /*00da*/ 	.short	(.L_39 - .L_38)
.L_38:
        /*00dc*/ 	.word	0x00000080
        /*00e0*/ 	.word	0x00000001
        /*00e4*/ 	.word	0x00000001


	//----- nvinfo : EIATTR_CBANK_PARAM_SIZE
	.align		4
.L_39:
        /*00e8*/ 	.byte	0x03, 0x19
        /*00ea*/ 	.short	0x005c


	//----- nvinfo : EIATTR_PARAM_CBANK
	.align		4
        /*00ec*/ 	.byte	0x04, 0x0a
        /*00ee*/ 	.short	(.L_41 - .L_40)
	.align		4
.L_40:
        /*00f0*/ 	.word	index@(.nv.constant0.triton_poi_fused_cat_28)
        /*00f4*/ 	.short	0x0210
        /*00f6*/ 	.short	0x005c


	//----- nvinfo : EIATTR_SW_WAR
	.align		4
.L_41:
        /*00f8*/ 	.byte	0x04, 0x36
        /*00fa*/ 	.short	(.L_43 - .L_42)
.L_42:
        /*00fc*/ 	.word	0x00000008
.L_43:


//--------------------- .nv.callgraph             --------------------------
	.section	.nv.callgraph,"",@"SHT_CUDA_CALLGRAPH"
	.align	4
	.sectionentsize	8
	.align		4
        /*0000*/ 	.word	0x00000000
	.align		4
        /*0004*/ 	.word	0xffffffff
	.align		4
        /*0008*/ 	.word	0x00000000
	.align		4
        /*000c*/ 	.word	0xfffffffe
	.align		4
        /*0010*/ 	.word	0x00000000
	.align		4
        /*0014*/ 	.word	0xfffffffd
	.align		4
        /*0018*/ 	.word	0x00000000
	.align		4
        /*001c*/ 	.word	0xfffffffc


//--------------------- .nv.constant4             --------------------------
	.section	.nv.constant4,"a",@progbits
	.align	8
	.align		8
.nv.constant4:
        /*0000*/ 	.dword	_$_str
	.align		8
        /*0008*/ 	.dword	_$_str_$_2


//--------------------- .text.triton_poi_fused_cat_28 --------------------------
	.section	.text.triton_poi_fused_cat_28,"ax",@progbits
	.align	128
        .global         triton_poi_fused_cat_28
        .type           triton_poi_fused_cat_28,@function
        .size           triton_poi_fused_cat_28,(.L_x_1 - triton_poi_fused_cat_28)
        .other          triton_poi_fused_cat_28,@"STO_CUDA_ENTRY STV_DEFAULT"
triton_poi_fused_cat_28:
.text.triton_poi_fused_cat_28:
[----:B------:R-:W-:Y:S01]  /*0000*/  LDC R1, c[0x0][0x28] ;  /* 0x00000a00ff017b82 */ /* 0x000fe20000000800 */
[----:B------:R-:W1:Y:S07]  /*0010*/  S2R R0, SR_TID.X ;  /* 0x0000000000007919 */ /* 0x000e6e0000002100 */
[----:B------:R-:W2:Y:S01]  /*0020*/  LDC.64 R18, c[0x0][0x220] ;  /* 0x00008800ff127b82 */ /* 0x000ea20000000a00 */
[----:B------:R-:W-:Y:S01]  /*0030*/  CS2R R6, SRZ ;  /* 0x0000000000067805 */ /* 0x000fe2000001ff00 */
[----:B------:R-:W-:Y:S01]  /*0040*/  ULDC.64 UR4, c[0x0][0x208] ;  /* 0x0000820000047ab9 */ /* 0x000fe20000000a00 */
[----:B------:R-:W3:Y:S05]  /*0050*/  S2R R3, SR_CTAID.X ;  /* 0x0000000000037919 */ /* 0x000eea0000002500 */
[----:B------:R-:W4:Y:S01]  /*0060*/  LDC.64 R26, c[0x0][0x248] ;  /* 0x00009200ff1a7b82 */ /* 0x000f220000000a00 */
[----:B------:R-:W-:-:S07]  /*0070*/  CS2R R8, SRZ ;  /* 0x0000000000087805 */ /* 0x000fce000001ff00 */
[----:B------:R-:W5:Y:S08]  /*0080*/  LDC.64 R16, c[0x0][0x228] ;  /* 0x00008a00ff107b82 */ /* 0x000f700000000a00 */
[----:B------:R-:W2:Y:S01]  /*0090*/  LDC.64 R24, c[0x0][0x218] ;  /* 0x00008600ff187b82 */ /* 0x000ea20000000a00 */
[----:B-1----:R-:W-:-:S07]  /*00a0*/  IMAD.SHL.U32 R0, R0, 0x2, RZ ;  /* 0x0000000200007824 */ /* 0x002fce00078e00ff */
[----:B------:R-:W1:Y:S01]  /*00b0*/  LDC.64 R12, c[0x0][0x230] ;  /* 0x00008c00ff0c7b82 */ /* 0x000e620000000a00 */
[----:B---3--:R-:W-:Y:S02]  /*00c0*/  SHF.R.S32.HI R23, RZ, 0x17, R3 ;  /* 0x00000017ff177819 */ /* 0x008fe40000011403 */
[----:B------:R-:W-:Y:S02]  /*00d0*/  LOP3.LUT R0, R0, 0xfe, RZ, 0xc0, !PT ;  /* 0x000000fe00007812 */ /* 0x000fe400078ec0ff */
[----:B------:R-:W-:-:S03]  /*00e0*/  SGXT R23, R23, 0x1 ;  /* 0x000000011717781a */ /* 0x000fc60000000200 */
[----:B------:R-:W3:Y:S01]  /*00f0*/  LDC.64 R14, c[0x0][0x240] ;  /* 0x00009000ff0e7b82 */ /* 0x000ee20000000a00 */
[----:B------:R-:W-:-:S05]  /*0100*/  IMAD R20, R3, 0x100, R0 ;  /* 0x0000010003147824 */ /* 0x000fca00078e0200 */
[----:B------:R-:W-:Y:S02]  /*0110*/  LEA.HI R21, R23, R20, RZ, 0x2 ;  /* 0x0000001417157211 */ /* 0x000fe400078f10ff */
[----:B------:R-:W-:Y:S01]  /*0120*/  CS2R R10, SRZ ;  /* 0x00000000000a7805 */ /* 0x000fe2000001ff00 */
[----:B------:R-:W-:Y:S01]  /*0130*/  IMAD.MOV.U32 R5, RZ, RZ, RZ ;  /* 0x000000ffff057224 */ /* 0x000fe200078e00ff */
[----:B------:R-:W1:Y:S01]  /*0140*/  LDC.64 R28, c[0x0][0x250] ;  /* 0x00009400ff1c7b82 */ /* 0x000e620000000a00 */
[--C-:B------:R-:W-:Y:S02]  /*0150*/  SHF.R.S32.HI R4, RZ, 0x2, R21.reuse ;  /* 0x00000002ff047819 */ /* 0x100fe40000011415 */
[----:B------:R-:W-:-:S04]  /*0160*/  SHF.R.S32.HI R3, RZ, 0x1f, R21 ;  /* 0x0000001fff037819 */ /* 0x000fc80000011415 */
[----:B------:R-:W-:-:S04]  /*0170*/  LEA.HI R3, R3, R4, RZ, 0x9 ;  /* 0x0000000403037211 */ /* 0x000fc800078f48ff */
[----:B------:R-:W-:-:S05]  /*0180*/  LOP3.LUT R3, R3, 0xfffffe00, RZ, 0xc0, !PT ;  /* 0xfffffe0003037812 */ /* 0x000fca00078ec0ff */
[----:B------:R-:W-:-:S04]  /*0190*/  IMAD.IADD R4, R4, 0x1, -R3 ;  /* 0x0000000104047824 */ /* 0x000fc800078e0a03 */
[C---:B--2---:R-:W-:Y:S01]  /*01a0*/  IMAD.WIDE R18, R4.reuse, 0x4, R18 ;  /* 0x0000000404127825 */ /* 0x044fe200078e0212 */
[C---:B------:R-:W-:Y:S02]  /*01b0*/  ISETP.GE.AND P0, PT, R4.reuse, 0x100, PT ;  /* 0x000001000400780c */ /* 0x040fe40003f06270 */
[----:B------:R-:W-:-:S11]  /*01c0*/  ISETP.GT.AND P1, PT, R4, 0xff, PT ;  /* 0x000000ff0400780c */ /* 0x000fd60003f24270 */
[----:B------:R-:W2:Y:S01]  /*01d0*/  @!P0 LDG.E.EL R6, desc[UR4][R18.64] ;  /* 0x0000000412068981 */ /* 0x000ea2000c2e1900 */
[----:B------:R-:W-:Y:S01]  /*01e0*/  CS2R R2, SRZ ;  /* 0x0000000000027805 */ /* 0x000fe2000001ff00 */
[C---:B----4-:R-:W-:Y:S02]  /*01f0*/  IMAD.WIDE R26, R4.reuse, 0x4, R26 ;  /* 0x00000004041a7825 */ /* 0x050fe400078e021a */
[----:B------:R4:W2:Y:S04]  /*0200*/  @!P0 LDG.E.EL R7, desc[UR4][R18.64] ;  /* 0x0000000412078981 */ /* 0x0008a8000c2e1900 */
[----:B------:R-:W2:Y:S04]  /*0210*/  @P1 LDG.E.EL R3, desc[UR4][R26.64+-0x400] ;  /* 0xfffc00041a031981 */ /* 0x000ea8000c2e1900 */
[----:B------:R-:W2:Y:S01]  /*0220*/  @P1 LDG.E.EL R9, desc[UR4][R26.64+-0x400] ;  /* 0xfffc00041a091981 */ /* 0x000ea2000c2e1900 */
[C---:B-----5:R-:W-:Y:S01]  /*0230*/  IMAD.WIDE R16, R4.reuse, 0x4, R16 ;  /* 0x0000000404107825 */ /* 0x060fe200078e0210 */
[----:B----4-:R-:W4:Y:S03]  /*0240*/  LDC.64 R18, c[0x0][0x210] ;  /* 0x00008400ff127b82 */ /* 0x010f260000000a00 */
[----:B0-----:R-:W-:Y:S01]  /*0250*/  IMAD.WIDE R24, R4, 0x4, R24 ;  /* 0x0000000404187825 */ /* 0x001fe200078e0218 */
[----:B------:R-:W5:Y:S04]  /*0260*/  @!P0 LDG.E.EL R8, desc[UR4][R16.64] ;  /* 0x0000000410088981 */ /* 0x000f68000c2e1900 */
[----:B------:R0:W5:Y:S01]  /*0270*/  @!P0 LDG.E.EL R10, desc[UR4][R16.64] ;  /* 0x00000004100a8981 */ /* 0x000162000c2e1900 */
[----:B------:R-:W-:-:S03]  /*0280*/  LOP3.LUT R21, R21, 0xfffffffc, RZ, 0xc0, !PT ;  /* 0xfffffffc15157812 */ /* 0x000fc600078ec0ff */
[----:B------:R-:W5:Y:S04]  /*0290*/  @!P0 LDG.E.EL R5, desc[UR4][R24.64] ;  /* 0x0000000418058981 */ /* 0x000f68000c2e1900 */
[----:B------:R3:W5:Y:S01]  /*02a0*/  @!P0 LDG.E.EL R11, desc[UR4][R24.64] ;  /* 0x00000004180b8981 */ /* 0x000762000c2e1900 */
[----:B------:R-:W-:Y:S01]  /*02b0*/  IMAD.MOV.U32 R0, RZ, RZ, RZ ;  /* 0x000000ffff007224 */ /* 0x000fe200078e00ff */
[----:B0-----:R-:W0:Y:S01]  /*02c0*/  LDC.64 R16, c[0x0][0x238] ;  /* 0x00008e00ff107b82 */ /* 0x001e220000000a00 */
[----:B------:R-:W-:Y:S02]  /*02d0*/  IMAD.IADD R21, R20, 0x1, -R21 ;  /* 0x0000000114157824 */ /* 0x000fe400078e0a15 */
[----:B-1----:R-:W-:Y:S01]  /*02e0*/  IMAD.WIDE R12, R4, 0x4, R12 ;  /* 0x00000004040c7825 */ /* 0x002fe200078e020c */
[----:B---3--:R-:W-:-:S03]  /*02f0*/  LEA.HI R24, R23, R20, RZ, 0xb ;  /* 0x0000001417187211 */ /* 0x008fc600078f58ff */
[----:B------:R-:W-:Y:S01]  /*0300*/  IMAD.WIDE R14, R4, 0x4, R14 ;  /* 0x00000004040e7825 */ /* 0x000fe200078e020e */
[----:B------:R-:W3:Y:S01]  /*0310*/  @!P0 LDG.E.EL R2, desc[UR4][R12.64] ;  /* 0x000000040c028981 */ /* 0x000ee2000c2e1900 */
[----:B------:R-:W-:Y:S02]  /*0320*/  LOP3.LUT R27, R24, 0xfffff800, RZ, 0xc0, !PT ;  /* 0xfffff800181b7812 */ /* 0x000fe400078ec0ff */
[----:B------:R-:W-:Y:S02]  /*0330*/  SHF.R.S32.HI R24, RZ, 0xb, R24 ;  /* 0x0000000bff187819 */ /* 0x000fe40000011418 */
[----:B------:R-:W-:Y:S01]  /*0340*/  CS2R R22, SRZ ;  /* 0x0000000000167805 */ /* 0x000fe2000001ff00 */
[----:B------:R1:W3:Y:S01]  /*0350*/  @!P0 LDG.E.EL R0, desc[UR4][R12.64] ;  /* 0x000000040c008981 */ /* 0x0002e2000c2e1900 */
[----:B------:R-:W-:Y:S02]  /*0360*/  IMAD.IADD R27, R20, 0x1, -R27 ;  /* 0x00000001141b7824 */ /* 0x000fe400078e0a1b */
[----:B------:R-:W-:-:S02]  /*0370*/  IMAD R21, R24, 0x400, R21 ;  /* 0x0000040018157824 */ /* 0x000fc400078e0215 */
[----:B------:R-:W-:Y:S01]  /*0380*/  IMAD R27, R24, 0x400, R27 ;  /* 0x00000400181b7824 */ /* 0x000fe200078e021b */
[----:B------:R-:W3:Y:S01]  /*0390*/  @P1 LDG.E.EL R22, desc[UR4][R14.64+-0x400] ;  /* 0xfffc00040e161981 */ /* 0x000ee2000c2e1900 */
[----:B------:R-:W-:Y:S01]  /*03a0*/  IMAD R21, R4, 0x4, R21 ;  /* 0x0000000404157824 */ /* 0x000fe200078e0215 */
[----:B-1----:R-:W1:Y:S02]  /*03b0*/  LDC.64 R12, c[0x0][0x258] ;  /* 0x00009600ff0c7b82 */ /* 0x002e640000000a00 */
[----:B------:R0:W3:Y:S01]  /*03c0*/  @P1 LDG.E.EL R23, desc[UR4][R14.64+-0x400] ;  /* 0xfffc00040e171981 */ /* 0x0000e2000c2e1900 */
[----:B----4-:R-:W-:-:S04]  /*03d0*/  IMAD.WIDE R18, R27, 0x4, R18 ;  /* 0x000000041b127825 */ /* 0x010fc800078e0212 */
[----:B------:R-:W-:Y:S01]  /*03e0*/  VIADD R21, R21, 0xfffffc00 ;  /* 0xfffffc0015157836 */ /* 0x000fe20000000000 */
[----:B0-----:R-:W-:-:S03]  /*03f0*/  CS2R R14, SRZ ;  /* 0x00000000000e7805 */ /* 0x001fc6000001ff00 */
[----:B------:R-:W-:Y:S01]  /*0400*/  IMAD.WIDE R16, R21, 0x4, R16 ;  /* 0x0000000415107825 */ /* 0x000fe200078e0210 */
[----:B------:R-:W-:Y:S02]  /*0410*/  CS2R R20, SRZ ;  /* 0x0000000000147805 */ /* 0x000fe4000001ff00 */
[----:B------:R-:W4:Y:S01]  /*0420*/  @!P0 LDG.E.64 R14, desc[UR4][R18.64] ;  /* 0x00000004120e8981 */ /* 0x000f22000c1e1b00 */
[----:B------:R-:W-:-:S03]  /*0430*/  IMAD.MOV.U32 R25, RZ, RZ, RZ ;  /* 0x000000ffff197224 */ /* 0x000fc600078e00ff */
[----:B------:R-:W3:Y:S01]  /*0440*/  @P1 LDG.E.64 R20, desc[UR4][R16.64] ;  /* 0x0000000410141981 */ /* 0x000ee2000c1e1b00 */
[----:B------:R-:W-:Y:S02]  /*0450*/  IMAD.MOV.U32 R26, RZ, RZ, RZ ;  /* 0x000000ffff1a7224 */ /* 0x000fe400078e00ff */
[----:B------:R-:W-:-:S04]  /*0460*/  IMAD.WIDE R28, R4, 0x4, R28 ;  /* 0x00000004041c7825 */ /* 0x000fc800078e021c */
[----:B-1----:R-:W-:Y:S01]  /*0470*/  IMAD.WIDE R12, R4, 0x4, R12 ;  /* 0x00000004040c7825 */ /* 0x002fe200078e020c */
[----:B------:R-:W3:Y:S03]  /*0480*/  @P1 LDG.E.EL R25, desc[UR4][R28.64+-0x400] ;  /* 0xfffc00041c191981 */ /* 0x000ee6000c2e1900 */
[----:B------:R-:W-:Y:S01]  /*0490*/  IMAD.MOV.U32 R4, RZ, RZ, RZ ;  /* 0x000000ffff047224 */ /* 0x000fe200078e00ff */
[----:B------:R0:W3:Y:S05]  /*04a0*/  @P1 LDG.E.EL R26, desc[UR4][R28.64+-0x400] ;  /* 0xfffc00041c1a1981 */ /* 0x0000ea000c2e1900 */
[----:B------:R-:W3:Y:S01]  /*04b0*/  @P1 LDG.E.EL R4, desc[UR4][R12.64+-0x400] ;  /* 0xfffc00040c041981 */ /* 0x000ee2000c2e1900 */
[----:B0-----:R-:W-:-:S06]  /*04c0*/  IMAD.MOV.U32 R28, RZ, RZ, RZ ;  /* 0x000000ffff1c7224 */ /* 0x001fcc00078e00ff */
[----:B------:R0:W3:Y:S01]  /*04d0*/  @P1 LDG.E.EL R28, desc[UR4][R12.64+-0x400] ;  /* 0xfffc00040c1c1981 */ /* 0x0000e2000c2e1900 */
[----:B------:R-:W-:Y:S01]  /*04e0*/  IMAD R27, R24, 0x1400, R27 ;  /* 0x00001400181b7824 */ /* 0x000fe200078e021b */
[----:B--2---:R-:W-:-:S05]  /*04f0*/  SEL R6, R6, RZ, !P0 ;  /* 0x000000ff06067207 */ /* 0x004fca0004000000 */
[----:B------:R-:W-:-:S06]  /*0500*/  FADD R18, R6, 9.9999997473787516356e-06 ;  /* 0x3727c5ac06127421 */ /* 0x000fcc0000000000 */
[----:B------:R-:W1:Y:S01]  /*0510*/  MUFU.SQRT R18, R18 ;  /* 0x0000001200127308 */ /* 0x000e620000002000 */
[----:B------:R-:W-:Y:S02]  /*0520*/  SEL R7, R7, RZ, !P0 ;  /* 0x000000ff07077207 */ /* 0x000fe40004000000 */
[----:B------:R-:W-:-:S03]  /*0530*/  SEL R6, R3, RZ, P1 ;  /* 0x000000ff03067207 */ /* 0x000fc60000800000 */
[----:B------:R-:W-:Y:S02]  /*0540*/  FADD R7, R7, 9.9999997473787516356e-06 ;  /* 0x3727c5ac07077421 */ /* 0x000fe40000000000 */
[----:B------:R-:W-:Y:S02]  /*0550*/  FADD R6, R6, 9.9999997473787516356e-06 ;  /* 0x3727c5ac06067421 */ /* 0x000fe40000000000 */
[----:B------:R-:W2:Y:S01]  /*0560*/  MUFU.SQRT R3, R7 ;  /* 0x0000000700037308 */ /* 0x000ea20000002000 */
[C---:B-1----:R-:W-:Y:S02]  /*0570*/  FSETP.GT.AND P4, PT, R18.reuse, 8.50705917302346158658e+37, PT ;  /* 0x7e8000001200780b */ /* 0x042fe40003f84000 */
[----:B------:R-:W-:Y:S02]  /*0580*/  FSETP.GEU.AND P5, PT, R18, 1.175494350822287508e-38, PT ;  /* 0x008000001200780b */ /* 0x000fe40003fae000 */
[----:B------:R-:W-:-:S03]  /*0590*/  SEL R9, R9, RZ, P1 ;  /* 0x000000ff09097207 */ /* 0x000fc60000800000 */
[----:B------:R-:W1:Y:S02]  /*05a0*/  MUFU.SQRT R6, R6 ;  /* 0x0000000600067308 */ /* 0x000e640000002000 */
[----:B0-----:R-:W-:Y:S01]  /*05b0*/  FADD R13, R9, 9.9999997473787516356e-06 ;  /* 0x3727c5ac090d7421 */ /* 0x001fe20000000000 */
[----:B--2---:R-:W-:-:S03]  /*05c0*/  FSETP.GT.AND P2, PT, R3, 8.50705917302346158658e+37, PT ;  /* 0x7e8000000300780b */ /* 0x004fc60003f44000 */
[----:B------:R-:W-:Y:S01]  /*05d0*/  @P4 FMUL R18, R18, 0.25 ;  /* 0x3e80000012124820 */ /* 0x000fe20000400000 */
[----:B------:R-:W-:Y:S01]  /*05e0*/  IMAD.MOV.U32 R7, RZ, RZ, 0x3e800000 ;  /* 0x3e800000ff077424 */ /* 0x000fe200078e00ff */
[----:B------:R-:W0:Y:S02]  /*05f0*/  MUFU.SQRT R13, R13 ;  /* 0x0000000d000d7308 */ /* 0x000e240000002000 */
[----:B------:R-:W-:Y:S01]  /*0600*/  @!P5 FMUL R18, R18, 16777216 ;  /* 0x4b8000001212d820 */ /* 0x000fe20000400000 */
[----:B------:R-:W-:Y:S02]  /*0610*/  FSETP.GEU.AND P3, PT, R3, 1.175494350822287508e-38, PT ;  /* 0x008000000300780b */ /* 0x000fe40003f6e000 */
[----:B------:R-:W-:-:S03]  /*0620*/  FSEL R12, R7, 1, P4 ;  /* 0x3f800000070c7808 */ /* 0x000fc60002000000 */
[----:B------:R-:W2:Y:S01]  /*0630*/  MUFU.RCP R9, R18 ;  /* 0x0000001200097308 */ /* 0x000ea20000001000 */
[----:B-1----:R-:W-:Y:S01]  /*0640*/  FSETP.GT.AND P4, PT, R6, 8.50705917302346158658e+37, PT ;  /* 0x7e8000000600780b */ /* 0x002fe20003f84000 */
[----:B------:R-:W-:Y:S01]  /*0650*/  @!P5 FMUL R12, R12, 16777216 ;  /* 0x4b8000000c0cd820 */ /* 0x000fe20000400000 */
[----:B------:R-:W-:Y:S01]  /*0660*/  FSETP.GEU.AND P5, PT, R6, 1.175494350822287508e-38, PT ;  /* 0x008000000600780b */ /* 0x000fe20003fae000 */
[----:B------:R-:W-:Y:S01]  /*0670*/  @P2 FMUL R3, R3, 0.25 ;  /* 0x3e80000003032820 */ /* 0x000fe20000400000 */
[----:B0-----:R-:W-:-:S03]  /*0680*/  FSETP.GT.AND P6, PT, R13, 8.50705917302346158658e+37, PT ;  /* 0x7e8000000d00780b */ /* 0x001fc60003fc4000 */
[----:B------:R-:W-:Y:S01]  /*0690*/  @!P3 FMUL R3, R3, 16777216 ;  /* 0x4b8000000303b820 */ /* 0x000fe20000400000 */
[----:B------:R-:W-:Y:S02]  /*06a0*/  FSEL R17, R7, 1, P2 ;  /* 0x3f80000007117808 */ /* 0x000fe40001000000 */
[----:B------:R-:W-:-:S03]  /*06b0*/  FSETP.GEU.AND P2, PT, R13, 1.175494350822287508e-38, PT ;  /* 0x008000000d00780b */ /* 0x000fc60003f4e000 */
[----:B------:R-:W-:Y:S01]  /*06c0*/  @P4 FMUL R6, R6, 0.25 ;  /* 0x3e80000006064820 */ /* 0x000fe20000400000 */
[----:B--2---:R-:W-:Y:S02]  /*06d0*/  FMUL R9, R9, R12 ;  /* 0x0000000c09097220 */ /* 0x004fe40000400000 */
[----:B------:R-:W0:Y:S01]  /*06e0*/  MUFU.RCP R12, R3 ;  /* 0x00000003000c7308 */ /* 0x000e220000001000 */
[----:B------:R-:W-:Y:S01]  /*06f0*/  @!P5 FMUL R6, R6, 16777216 ;  /* 0x4b8000000606d820 */ /* 0x000fe20000400000 */
[----:B------:R-:W-:Y:S01]  /*0700*/  @P6 FMUL R13, R13, 0.25 ;  /* 0x3e8000000d0d6820 */ /* 0x000fe20000400000 */
[----:B------:R-:W-:-:S05]  /*0710*/  @!P3 FMUL R17, R17, 16777216 ;  /* 0x4b8000001111b820 */ /* 0x000fca0000400000 */
[----:B------:R-:W1:Y:S01]  /*0720*/  MUFU.RCP R6, R6 ;  /* 0x0000000600067308 */ /* 0x000e620000001000 */
[----:B------:R-:W-:Y:S01]  /*0730*/  @!P2 FMUL R13, R13, 16777216 ;  /* 0x4b8000000d0da820 */ /* 0x000fe20000400000 */
[C---:B------:R-:W-:Y:S01]  /*0740*/  FSEL R16, R7.reuse, 1, P6 ;  /* 0x3f80000007107808 */ /* 0x040fe20003000000 */
[----:B0-----:R-:W-:Y:S01]  /*0750*/  FMUL R12, R12, R17 ;  /* 0x000000110c0c7220 */ /* 0x001fe20000400000 */
[----:B------:R-:W-:-:S04]  /*0760*/  FSEL R17, R7, 1, P4 ;  /* 0x3f80000007117808 */ /* 0x000fc80002000000 */
[----:B------:R-:W0:Y:S01]  /*0770*/  MUFU.RCP R13, R13 ;  /* 0x0000000d000d7308 */ /* 0x000e220000001000 */
[----:B-----5:R-:W-:Y:S02]  /*0780*/  SEL R7, R5, RZ, !P0 ;  /* 0x000000ff05077207 */ /* 0x020fe40004000000 */
[----:B----4-:R-:W-:Y:S01]  /*0790*/  SEL R14, R14, RZ, !P0 ;  /* 0x000000ff0e0e7207 */ /* 0x010fe20004000000 */
[----:B------:R-:W-:-:S04]  /*07a0*/  @!P5 FMUL R17, R17, 16777216 ;  /* 0x4b8000001111d820 */ /* 0x000fc80000400000 */
[----:B-1----:R-:W-:Y:S01]  /*07b0*/  FMUL R3, R6, R17 ;  /* 0x0000001106037220 */ /* 0x002fe20000400000 */
[----:B------:R-:W-:Y:S01]  /*07c0*/  FADD R6, R14, -R7 ;  /* 0x800000070e067221 */ /* 0x000fe20000000000 */
[----:B---3--:R-:W-:Y:S02]  /*07d0*/  SEL R7, R22, RZ, P1 ;  /* 0x000000ff16077207 */ /* 0x008fe40000800000 */
[----:B------:R-:W-:Y:S01]  /*07e0*/  SEL R14, R20, RZ, P1 ;  /* 0x000000ff140e7207 */ /* 0x000fe20000800000 */
[----:B------:R-:W-:Y:S01]  /*07f0*/  @!P2 FMUL R16, R16, 16777216 ;  /* 0x4b8000001010a820 */ /* 0x000fe20000400000 */
[----:B------:R-:W-:Y:S01]  /*0800*/  SEL R5, R15, RZ, !P0 ;  /* 0x000000ff0f057207 */ /* 0x000fe20004000000 */
[----:B------:R-:W-:Y:S01]  /*0810*/  FMUL R9, R9, R6 ;  /* 0x0000000609097220 */ /* 0x000fe20000400000 */
[----:B------:R-:W-:Y:S01]  /*0820*/  SEL R18, R11, RZ, !P0 ;  /* 0x000000ff0b127207 */ /* 0x000fe20004000000 */
[----:B------:R-:W-:Y:S01]  /*0830*/  FADD R14, R14, -R7 ;  /* 0x800000070e0e7221 */ /* 0x000fe20000000000 */
[----:B0-----:R-:W-:Y:S01]  /*0840*/  FMUL R13, R13, R16 ;  /* 0x000000100d0d7220 */ /* 0x001fe20000400000 */
[----:B------:R-:W0:Y:S01]  /*0850*/  LDC.64 R6, c[0x0][0x260] ;  /* 0x00009800ff067b82 */ /* 0x000e220000000a00 */
[----:B------:R-:W-:-:S02]  /*0860*/  SEL R16, R21, RZ, P1 ;  /* 0x000000ff15107207 */ /* 0x000fc40000800000 */
[----:B------:R-:W-:Y:S01]  /*0870*/  SEL R23, R23, RZ, P1 ;  /* 0x000000ff17177207 */ /* 0x000fe20000800000 */
[----:B------:R-:W-:Y:S01]  /*0880*/  FADD R5, R5, -R18 ;  /* 0x8000001205057221 */ /* 0x000fe20000000000 */
[----:B------:R-:W-:Y:S02]  /*0890*/  SEL R8, R8, RZ, !P0 ;  /* 0x000000ff08087207 */ /* 0x000fe40004000000 */
[----:B------:R-:W-:Y:S01]  /*08a0*/  SEL R11, R2, RZ, !P0 ;  /* 0x000000ff020b7207 */ /* 0x000fe20004000000 */
[----:B------:R-:W-:Y:S01]  /*08b0*/  FADD R16, R16, -R23 ;  /* 0x8000001710107221 */ /* 0x000fe20000000000 */
[----:B------:R-:W-:Y:S01]  /*08c0*/  FMUL R12, R12, R5 ;  /* 0x000000050c0c7220 */ /* 0x000fe20000400000 */
[----:B------:R-:W-:Y:S02]  /*08d0*/  SEL R5, R10, RZ, !P0 ;  /* 0x000000ff0a057207 */ /* 0x000fe40004000000 */
[----:B------:R-:W-:Y:S01]  /*08e0*/  SEL R0, R0, RZ, !P0 ;  /* 0x000000ff00007207 */ /* 0x000fe20004000000 */
[----:B------:R-:W-:Y:S01]  /*08f0*/  FMUL R3, R3, R14 ;  /* 0x0000000e03037220 */ /* 0x000fe20000400000 */
[----:B------:R-:W-:Y:S01]  /*0900*/  SEL R2, R25, RZ, P1 ;  /* 0x000000ff19027207 */ /* 0x000fe20000800000 */
[----:B------:R-:W-:Y:S01]  /*0910*/  FMUL R13, R13, R16 ;  /* 0x000000100d0d7220 */ /* 0x000fe20000400000 */
[----:B------:R-:W-:-:S02]  /*0920*/  SEL R15, R26, RZ, P1 ;  /* 0x000000ff1a0f7207 */ /* 0x000fc40000800000 */
[----:B------:R-:W-:Y:S02]  /*0930*/  SEL R17, R28, RZ, P1 ;  /* 0x000000ff1c117207 */ /* 0x000fe40000800000 */
[----:B------:R-:W-:Y:S01]  /*0940*/  SEL R4, R4, RZ, P1 ;  /* 0x000000ff04047207 */ /* 0x000fe20000800000 */
[----:B------:R-:W-:Y:S01]  /*0950*/  FFMA R9, R8, R9, R11 ;  /* 0x0000000908097223 */ /* 0x000fe2000000000b */
[----:B------:R-:W-:Y:S01]  /*0960*/  FFMA R12, R5, R12, R0 ;  /* 0x0000000c050c7223 */ /* 0x000fe20000000000 */
[----:B------:R-:W-:Y:S02]  /*0970*/  FFMA R3, R2, R3, R17 ;  /* 0x0000000302037223 */ /* 0x000fe40000000011 */
[----:B------:R-:W-:Y:S01]  /*0980*/  FFMA R4, R15, R13, R4 ;  /* 0x0000000d0f047223 */ /* 0x000fe20000000004 */
[----:B------:R-:W-:Y:S02]  /*0990*/  FSETP.GEU.AND P3, PT, R9, RZ, PT ;  /* 0x000000ff0900720b */ /* 0x000fe40003f6e000 */
[----:B------:R-:W-:-:S02]  /*09a0*/  FSETP.GEU.AND P4, PT, R12, RZ, PT ;  /* 0x000000ff0c00720b */ /* 0x000fc40003f8e000 */
[----:B------:R-:W-:Y:S02]  /*09b0*/  FSETP.GEU.AND P2, PT, R3, RZ, PT ;  /* 0x000000ff0300720b */ /* 0x000fe40003f4e000 */
[----:B------:R-:W-:Y:S02]  /*09c0*/  FSETP.GEU.AND P1, PT, R4, RZ, PT ;  /* 0x000000ff0400720b */ /* 0x000fe40003f2e000 */
[----:B------:R-:W-:Y:S01]  /*09d0*/  FSEL R8, R9, RZ, P3 ;  /* 0x000000ff09087208 */ /* 0x000fe20001800000 */
[----:B0-----:R-:W-:Y:S01]  /*09e0*/  IMAD.WIDE R6, R27, 0x4, R6 ;  /* 0x000000041b067825 */ /* 0x001fe200078e0206 */
[----:B------:R-:W-:Y:S02]  /*09f0*/  FSEL R9, R12, RZ, P4 ;  /* 0x000000ff0c097208 */ /* 0x000fe40002000000 */
[----:B------:R-:W-:Y:S02]  /*0a00*/  @P0 FSEL R8, R3, RZ, P2 ;  /* 0x000000ff03080208 */ /* 0x000fe40001000000 */
[----:B------:R-:W-:-:S05]  /*0a10*/  @P0 FSEL R9, R4, RZ, P1 ;  /* 0x000000ff04090208 */ /* 0x000fca0000800000 */
[----:B------:R-:W-:Y:S01]  /*0a20*/  STG.E.64 desc[UR4][R6.64], R8 ;  /* 0x0000000806007986 */ /* 0x000fe2000c101b04 */
[----:B------:R-:W-:Y:S05]  /*0a30*/  EXIT ;  /* 0x000000000000794d */ /* 0x000fea0003800000 */
.L_x_0:
[----:B------:R-:W-:-:S00]  /*0a40*/  BRA `(.L_x_0) ;  /* 0xfffffffc00fc7947 */ /* 0x000fc0000383ffff */
[----:B------:R-:W-:-:S00]  /*0a50*/  NOP ;  /* 0x0000000000007918 */ /* 0x000fc00000000000 */
        /* <DEDUP_REMOVED lines=10> */
.L_x_1:


//--------------------- .nv.global.init           --------------------------
	.section	.nv.global.init,"aw",@progbits
.nv.global.init:
	.type		_$_str,@object
	.size		_$_str,(_$_str_$_2 - _$_str)
_$_str:
        /*0000*/ 	.byte	0x5f, 0x5f, 0x43, 0x55, 0x44, 0x41, 0x5f, 0x46, 0x54, 0x5a, 0x00
	.type		_$_str_$_2,@object
	.size		_$_str_$_2,(.L_1 - _$_str_$_2)
_$_str_$_2:
        /*000b*/ 	.byte	0x5f, 0x5f, 0x43, 0x55, 0x44, 0x41, 0x5f, 0x50, 0x52, 0x45, 0x43, 0x5f, 0x53, 0x51, 0x52, 0x54
        /*001b*/ 	.byte	0x00
.L_1:


//--------------------- .nv.constant0.triton_poi_fused_cat_28 --------------------------
	.section	.nv.constant0.triton_poi_fused_cat_28,"a",@progbits
	.sectionflags	@""
	.align	4
.nv.constant0.triton_poi_fused_cat_28:
	.zero		620
